//
// Generated by NVIDIA NVVM Compiler
//
// Compiler Build ID: CL-36424714
// Cuda compilation tools, release 13.0, V13.0.88
// Based on NVVM 20.0.0
//

.version 9.0
.target sm_100
.address_size 64

	// .globl	_Z9cudaSievePbPKjmm

.visible .entry _Z9cudaSievePbPKjmm(
	.param .u64 .ptr .align 1 _Z9cudaSievePbPKjmm_param_0,
	.param .u64 .ptr .align 1 _Z9cudaSievePbPKjmm_param_1,
	.param .u64 _Z9cudaSievePbPKjmm_param_2,
	.param .u64 _Z9cudaSievePbPKjmm_param_3
)
{
	.reg .pred 	%p<10>;
	.reg .b16 	%rs<3>;
	.reg .b32 	%r<13>;
	.reg .b64 	%rd<54>;

	ld.param.u64 	%rd25, [_Z9cudaSievePbPKjmm_param_0];
	ld.param.u64 	%rd24, [_Z9cudaSievePbPKjmm_param_1];
	ld.param.u64 	%rd26, [_Z9cudaSievePbPKjmm_param_2];
	ld.param.u64 	%rd27, [_Z9cudaSievePbPKjmm_param_3];
	cvta.to.global.u64 	%rd1, %rd25;
	mov.u32 	%r2, %ntid.x;
	mov.u32 	%r3, %tid.y;
	mov.u32 	%r4, %tid.x;
	mad.lo.s32 	%r5, %r2, %r3, %r4;
	cvt.u64.u32 	%rd28, %r5;
	add.s64 	%rd2, %rd26, %rd28;
	setp.ge.u64 	%p1, %rd2, %rd27;
	@%p1 bra 	$L__BB0_14;
	cvta.to.global.u64 	%rd29, %rd24;
	shl.b64 	%rd30, %rd2, 2;
	add.s64 	%rd31, %rd29, %rd30;
	ld.global.u32 	%rd4, [%rd31];
	mov.u32 	%r1, %ctaid.x;
	mul.wide.u32 	%rd32, %r1, 4096;
	max.u64 	%rd33, %rd32, 65536;
	add.s64 	%rd3, %rd33, -1;
	and.b64  	%rd34, %rd3, -4294967296;
	setp.ne.s64 	%p2, %rd34, 0;
	@%p2 bra 	$L__BB0_3;
	cvt.u32.u64 	%r6, %rd4;
	cvt.u32.u64 	%r7, %rd3;
	div.u32 	%r8, %r7, %r6;
	cvt.u64.u32 	%rd48, %r8;
	bra.uni 	$L__BB0_4;
$L__BB0_3:
	div.u64 	%rd48, %rd3, %rd4;
$L__BB0_4:
	mad.lo.s64 	%rd52, %rd4, %rd48, %rd4;
	add.s32 	%r9, %r1, 1;
	mul.wide.u32 	%rd9, %r9, 4096;
	setp.ge.u64 	%p3, %rd52, %rd9;
	@%p3 bra 	$L__BB0_14;
	add.s64 	%rd35, %rd52, %rd4;
	max.s64 	%rd36, %rd35, %rd9;
	sub.s64 	%rd37, %rd36, %rd35;
	setp.ne.s64 	%p4, %rd37, 0;
	selp.u64 	%rd10, 1, 0, %p4;
	selp.s64 	%rd38, -1, 0, %p4;
	add.s64 	%rd11, %rd37, %rd38;
	and.b64  	%rd39, %rd11, -4294967296;
	setp.ne.s64 	%p5, %rd39, 0;
	@%p5 bra 	$L__BB0_7;
	cvt.u32.u64 	%r10, %rd4;
	cvt.u32.u64 	%r11, %rd11;
	div.u32 	%r12, %r11, %r10;
	cvt.u64.u32 	%rd49, %r12;
	bra.uni 	$L__BB0_8;
$L__BB0_7:
	div.u64 	%rd49, %rd11, %rd4;
$L__BB0_8:
	add.s64 	%rd15, %rd49, %rd10;
	and.b64  	%rd40, %rd15, 3;
	setp.eq.s64 	%p6, %rd40, 3;
	@%p6 bra 	$L__BB0_11;
	add.s64 	%rd41, %rd15, 1;
	and.b64  	%rd50, %rd41, 3;
$L__BB0_10:
	.pragma "nounroll";
	add.s64 	%rd42, %rd1, %rd52;
	mov.b16 	%rs1, 1;
	st.global.u8 	[%rd42], %rs1;
	add.s64 	%rd52, %rd52, %rd4;
	add.s64 	%rd50, %rd50, -1;
	setp.ne.s64 	%p7, %rd50, 0;
	@%p7 bra 	$L__BB0_10;
$L__BB0_11:
	setp.lt.u64 	%p8, %rd15, 3;
	@%p8 bra 	$L__BB0_14;
	shl.b64 	%rd47, %rd4, 2;
$L__BB0_13:
	add.s64 	%rd43, %rd1, %rd52;
	mov.b16 	%rs2, 1;
	st.global.u8 	[%rd43], %rs2;
	add.s64 	%rd44, %rd43, %rd4;
	st.global.u8 	[%rd44], %rs2;
	add.s64 	%rd45, %rd44, %rd4;
	st.global.u8 	[%rd45], %rs2;
	add.s64 	%rd46, %rd45, %rd4;
	st.global.u8 	[%rd46], %rs2;
	add.s64 	%rd52, %rd47, %rd52;
	setp.lt.s64 	%p9, %rd52, %rd9;
	@%p9 bra 	$L__BB0_13;
$L__BB0_14:
	ret;

}


// ===== COMPILED SASS (sm_100) =====

	.target	sm_100

	.elftype	@"ET_EXEC"


//--------------------- .note.nv.tkinfo           --------------------------
	.section	.note.nv.tkinfo,"",@"SHT_NOTE"
	.sectionflags	@"SHF_NOTE_NV_TKINFO"
	.tkinfo
        /*0018*/ 	.word	0x00000002
        /*0030*/ 	.string	""
        /*0030*/ 	.string	"ptxas"
        /*0030*/ 	.string	"Cuda compilation tools, release 13.0, V13.0.88"
        /*0030*/ 	.string	"Build cuda_13.0.r13.0/compiler.36424714_0"
        /*0030*/ 	.string	"-arch sm_100 -m 64 "



//--------------------- .note.nv.cuinfo           --------------------------
	.section	.note.nv.cuinfo,"",@"SHT_NOTE"
	.sectionflags	@"SHF_NOTE_NV_CUINFO"
        /*0018*/ 	.short	0x0002
        /*001a*/ 	.short	0x0064
        /*001c*/ 	.short	0x0082
	.zero		2


//--------------------- .nv.info                  --------------------------
	.section	.nv.info,"",@"SHT_CUDA_INFO"
	.align	4


	//----- nvinfo : EIATTR_REGCOUNT
	.align		4
        /*0000*/ 	.byte	0x04, 0x2f
        /*0002*/ 	.short	(.L_1 - .L_0)
	.align		4
.L_0:
        /*0004*/ 	.word	index@(_Z9cudaSievePbPKjmm)
        /*0008*/ 	.word	0x00000016


	//----- nvinfo : EIATTR_FRAME_SIZE
	.align		4
.L_1:
        /*000c*/ 	.byte	0x04, 0x11
        /*000e*/ 	.short	(.L_3 - .L_2)
	.align		4
.L_2:
        /*0010*/ 	.word	index@($__internal_0_$__cuda_sm20_div_u64)
        /*0014*/ 	.word	0x00000000


	//----- nvinfo : EIATTR_FRAME_SIZE
	.align		4
.L_3:
        /*0018*/ 	.byte	0x04, 0x11
        /*001a*/ 	.short	(.L_5 - .L_4)
	.align		4
.L_4:
        /*001c*/ 	.word	index@(_Z9cudaSievePbPKjmm)
        /*0020*/ 	.word	0x00000000


	//----- nvinfo : EIATTR_MIN_STACK_SIZE
	.align		4
.L_5:
        /*0024*/ 	.byte	0x04, 0x12
        /*0026*/ 	.short	(.L_7 - .L_6)
	.align		4
.L_6:
        /*0028*/ 	.word	index@(_Z9cudaSievePbPKjmm)
        /*002c*/ 	.word	0x00000000
.L_7:


//--------------------- .nv.compat                --------------------------
	.section	.nv.compat,"",@"SHT_CUDA_COMPAT_INFO"
	.align	4
        /*0000*/ 	.byte	0x02, 0x09, 0x00, 0x00, 0x02, 0x02, 0x01, 0x00, 0x02, 0x05, 0x05, 0x00, 0x03, 0x07, 0x01, 0x01
        /*0010*/ 	.byte	0x02, 0x03, 0x00, 0x00, 0x02, 0x06, 0x01, 0x00, 0x04, 0x0b, 0x08, 0x00, 0x09, 0x00, 0x00, 0x00
        /*0020*/ 	.byte	0x00, 0x00, 0x00, 0x00


//--------------------- .nv.info._Z9cudaSievePbPKjmm --------------------------
	.section	.nv.info._Z9cudaSievePbPKjmm,"",@"SHT_CUDA_INFO"
	.sectionflags	@""
	.align	4


	//----- nvinfo : EIATTR_CUDA_API_VERSION
	.align		4
        /*0000*/ 	.byte	0x04, 0x37
        /*0002*/ 	.short	(.L_9 - .L_8)
.L_8:
        /*0004*/ 	.word	0x00000082


	//----- nvinfo : EIATTR_KPARAM_INFO
	.align		4
.L_9:
        /*0008*/ 	.byte	0x04, 0x17
        /*000a*/ 	.short	(.L_11 - .L_10)
.L_10:
        /*000c*/ 	.word	0x00000000
        /*0010*/ 	.short	0x0003
        /*0012*/ 	.short	0x0018
        /*0014*/ 	.byte	0x00, 0xf0, 0x21, 0x00


	//----- nvinfo : EIATTR_KPARAM_INFO
	.align		4
.L_11:
        /*0018*/ 	.byte	0x04, 0x17
        /*001a*/ 	.short	(.L_13 - .L_12)
.L_12:
        /*001c*/ 	.word	0x00000000
        /*0020*/ 	.short	0x0002
        /*0022*/ 	.short	0x0010
        /*0024*/ 	.byte	0x00, 0xf0, 0x21, 0x00


	//----- nvinfo : EIATTR_KPARAM_INFO
	.align		4
.L_13:
        /*0028*/ 	.byte	0x04, 0x17
        /*002a*/ 	.short	(.L_15 - .L_14)
.L_14:
        /*002c*/ 	.word	0x00000000
        /*0030*/ 	.short	0x0001
        /*0032*/ 	.short	0x0008
        /*0034*/ 	.byte	0x00, 0xf5, 0x21, 0x00


	//----- nvinfo : EIATTR_KPARAM_INFO
	.align		4
.L_15:
        /*0038*/ 	.byte	0x04, 0x17
        /*003a*/ 	.short	(.L_17 - .L_16)
.L_16:
        /*003c*/ 	.word	0x00000000
        /*0040*/ 	.short	0x0000
        /*0042*/ 	.short	0x0000
        /*0044*/ 	.byte	0x00, 0xf5, 0x21, 0x00


	//----- nvinfo : EIATTR_SPARSE_MMA_MASK
	.align		4
.L_17:
        /*0048*/ 	.byte	0x03, 0x50
        /*004a*/ 	.short	0x0000


	//----- nvinfo : EIATTR_MAXREG_COUNT
	.align		4
        /*004c*/ 	.byte	0x03, 0x1b
        /*004e*/ 	.short	0x00ff


	//----- nvinfo : EIATTR_MERCURY_ISA_VERSION
	.align		4
        /*0050*/ 	.byte	0x03, 0x5f
        /*0052*/ 	.short	0x0101


	//----- nvinfo : EIATTR_VRC_CTA_INIT_COUNT
	.align		4
        /*0054*/ 	.byte	0x02, 0x4a
	.zero		1
	.zero		1


	//----- nvinfo : EIATTR_EXIT_INSTR_OFFSETS
	.align		4
        /*0058*/ 	.byte	0x04, 0x1c
        /*005a*/ 	.short	(.L_19 - .L_18)


	//   ....[0]....
.L_18:
        /*005c*/ 	.word	0x000000a0


	//   ....[1]....
        /*0060*/ 	.word	0x000003c0


	//   ....[2]....
        /*0064*/ 	.word	0x00000860


	//   ....[3]....
        /*0068*/ 	.word	0x00000990


	//----- nvinfo : EIATTR_CRS_STACK_SIZE
	.align		4
.L_19:
        /*006c*/ 	.byte	0x04, 0x1e
        /*006e*/ 	.short	(.L_21 - .L_20)
.L_20:
        /*0070*/ 	.word	0x00000000


	//----- nvinfo : EIATTR_CBANK_PARAM_SIZE
	.align		4
.L_21:
        /*0074*/ 	.byte	0x03, 0x19
        /*0076*/ 	.short	0x0020


	//----- nvinfo : EIATTR_PARAM_CBANK
	.align		4
        /*0078*/ 	.byte	0x04, 0x0a
        /*007a*/ 	.short	(.L_23 - .L_22)
	.align		4
.L_22:
        /*007c*/ 	.word	index@(.nv.constant0._Z9cudaSievePbPKjmm)
        /*0080*/ 	.short	0x0380
        /*0082*/ 	.short	0x0020


	//----- nvinfo : EIATTR_SW_WAR
	.align		4
.L_23:
        /*0084*/ 	.byte	0x04, 0x36
        /*0086*/ 	.short	(.L_25 - .L_24)
.L_24:
        /*0088*/ 	.word	0x00000008
.L_25:


//--------------------- .nv.callgraph             --------------------------
	.section	.nv.callgraph,"",@"SHT_CUDA_CALLGRAPH"
	.align	4
	.sectionentsize	8
	.align		4
        /*0000*/ 	.word	0x00000000
	.align		4
        /*0004*/ 	.word	0xffffffff
	.align		4
        /*0008*/ 	.word	0x00000000
	.align		4
        /*000c*/ 	.word	0xfffffffe
	.align		4
        /*0010*/ 	.word	0x00000000
	.align		4
        /*0014*/ 	.word	0xfffffffd
	.align		4
        /*0018*/ 	.word	0x00000000
	.align		4
        /*001c*/ 	.word	0xfffffffc


//--------------------- .text._Z9cudaSievePbPKjmm --------------------------
	.section	.text._Z9cudaSievePbPKjmm,"ax",@progbits
	.align	128
        .global         _Z9cudaSievePbPKjmm
        .type           _Z9cudaSievePbPKjmm,@function
        .size           _Z9cudaSievePbPKjmm,(.L_x_10 - _Z9cudaSievePbPKjmm)
        .other          _Z9cudaSievePbPKjmm,@"STO_CUDA_ENTRY STV_DEFAULT"
_Z9cudaSievePbPKjmm:
.text._Z9cudaSievePbPKjmm:
[----:B------:R-:W-:Y:S01]  /*0000*/  LDC R1, c[0x0][0x37c] ;  /* 0x0000df00ff017b82 */ /* 0x000fe20000000800 */
[----:B------:R-:W0:Y:S01]  /*0010*/  S2R R0, SR_TID.Y ;  /* 0x0000000000007919 */ /* 0x000e220000002200 */
[----:B------:R-:W0:Y:S01]  /*0020*/  LDCU UR4, c[0x0][0x360] ;  /* 0x00006c00ff0477ac */ /* 0x000e220008000800 */
[----:B------:R-:W0:Y:S01]  /*0030*/  S2R R3, SR_TID.X ;  /* 0x0000000000037919 */ /* 0x000e220000002100 */
[----:B------:R-:W1:Y:S01]  /*0040*/  LDCU.128 UR8, c[0x0][0x390] ;  /* 0x00007200ff0877ac */ /* 0x000e620008000c00 */
[----:B0-----:R-:W-:-:S05]  /*0050*/  IMAD R0, R0, UR4, R3 ;  /* 0x0000000400007c24 */ /* 0x001fca000f8e0203 */
[----:B-1----:R-:W-:-:S04]  /*0060*/  IADD3 R0, P1, PT, R0, UR8, RZ ;  /* 0x0000000800007c10 */ /* 0x002fc8000ff3e0ff */
[----:B------:R-:W-:Y:S01]  /*0070*/  ISETP.GE.U32.AND P0, PT, R0, UR10, PT ;  /* 0x0000000a00007c0c */ /* 0x000fe2000bf06070 */
[----:B------:R-:W-:-:S05]  /*0080*/  IMAD.X R3, RZ, RZ, UR9, P1 ;  /* 0x00000009ff037e24 */ /* 0x000fca00088e06ff */
[----:B------:R-:W-:-:S13]  /*0090*/  ISETP.GE.U32.AND.EX P0, PT, R3, UR11, PT, P0 ;  /* 0x0000000b03007c0c */ /* 0x000fda000bf06100 */
[----:B------:R-:W-:Y:S05]  /*00a0*/  @P0 EXIT ;  /* 0x000000000000094d */ /* 0x000fea0003800000 */
[----:B------:R-:W0:Y:S01]  /*00b0*/  LDCU.64 UR4, c[0x0][0x388] ;  /* 0x00007100ff0477ac */ /* 0x000e220008000a00 */
[----:B------:R-:W1:Y:S01]  /*00c0*/  LDCU.64 UR8, c[0x0][0x358] ;  /* 0x00006b00ff0877ac */ /* 0x000e620008000a00 */
[----:B0-----:R-:W-:-:S04]  /*00d0*/  LEA R2, P0, R0, UR4, 0x2 ;  /* 0x0000000400027c11 */ /* 0x001fc8000f8010ff */
[----:B------:R-:W-:-:S05]  /*00e0*/  LEA.HI.X R3, R0, UR5, R3, 0x2, P0 ;  /* 0x0000000500037c11 */ /* 0x000fca00080f1403 */
[----:B-1----:R0:W5:Y:S01]  /*00f0*/  LDG.E R2, desc[UR8][R2.64] ;  /* 0x0000000802027981 */ /* 0x002162000c1e1900 */
[----:B------:R-:W1:Y:S02]  /*0100*/  S2UR UR10, SR_CTAID.X ;  /* 0x00000000000a79c3 */ /* 0x000e640000002500 */
[----:B-1----:R-:W-:-:S04]  /*0110*/  UIMAD.WIDE.U32 UR4, UR10, 0x1000, URZ ;  /* 0x000010000a0478a5 */ /* 0x002fc8000f8e00ff */
[----:B------:R-:W-:-:S04]  /*0120*/  UISETP.GT.U32.AND UP0, UPT, UR4, 0x10000, UPT ;  /* 0x000100000400788c */ /* 0x000fc8000bf04070 */
[----:B------:R-:W-:-:S04]  /*0130*/  UISETP.GT.U32.AND.EX UP0, UPT, UR5, URZ, UPT, UP0 ;  /* 0x000000ff0500728c */ /* 0x000fc8000bf04100 */
[----:B------:R-:W-:Y:S02]  /*0140*/  USEL UR4, UR4, 0x10000, UP0 ;  /* 0x0001000004047887 */ /* 0x000fe40008000000 */
[----:B------:R-:W-:Y:S02]  /*0150*/  USEL UR6, UR5, URZ, UP0 ;  /* 0x000000ff05067287 */ /* 0x000fe40008000000 */
[----:B------:R-:W-:-:S03]  /*0160*/  UIADD3 UR5, UP0, UPT, UR4, -0x1, URZ ;  /* 0xffffffff04057890 */ /* 0x000fc6000ff1e0ff */
[----:B------:R-:W-:Y:S01]  /*0170*/  UMOV UR4, URZ ;  /* 0x000000ff00047c82 */ /* 0x000fe20008000000 */
[----:B------:R-:W-:-:S04]  /*0180*/  UIADD3.X UR6, UPT, UPT, UR6, -0x1, URZ, UP0, !UPT ;  /* 0xffffffff06067890 */ /* 0x000fc800087fe4ff */
[----:B------:R-:W-:-:S09]  /*0190*/  UISETP.NE.U32.AND UP0, UPT, UR6, URZ, UPT ;  /* 0x000000ff0600728c */ /* 0x000fd2000bf05070 */
[----:B0-----:R-:W-:Y:S05]  /*01a0*/  BRA.U UP0, `(.L_x_0) ;  /* 0x0000000100507547 */ /* 0x001fea000b800000 */
[----:B-----5:R-:W0:Y:S01]  /*01b0*/  I2F.U32.RP R0, R2 ;  /* 0x0000000200007306 */ /* 0x020e220000209000 */
[----:B------:R-:W-:Y:S01]  /*01c0*/  IMAD.MOV R7, RZ, RZ, -R2 ;  /* 0x000000ffff077224 */ /* 0x000fe200078e0a02 */
[----:B------:R-:W-:-:S06]  /*01d0*/  ISETP.NE.U32.AND P2, PT, R2, RZ, PT ;  /* 0x000000ff0200720c */ /* 0x000fcc0003f45070 */
[----:B0-----:R-:W0:Y:S02]  /*01e0*/  MUFU.RCP R0, R0 ;  /* 0x0000000000007308 */ /* 0x001e240000001000 */
[----:B0-----:R-:W-:-:S06]  /*01f0*/  VIADD R4, R0, 0xffffffe ;  /* 0x0ffffffe00047836 */ /* 0x001fcc0000000000 */
[----:B------:R0:W1:Y:S02]  /*0200*/  F2I.FTZ.U32.TRUNC.NTZ R5, R4 ;  /* 0x0000000400057305 */ /* 0x000064000021f000 */
[----:B0-----:R-:W-:Y:S02]  /*0210*/  IMAD.MOV.U32 R4, RZ, RZ, RZ ;  /* 0x000000ffff047224 */ /* 0x001fe400078e00ff */
[----:B-1----:R-:W-:-:S04]  /*0220*/  IMAD R7, R7, R5, RZ ;  /* 0x0000000507077224 */ /* 0x002fc800078e02ff */
[----:B------:R-:W-:-:S06]  /*0230*/  IMAD.HI.U32 R5, R5, R7, R4 ;  /* 0x0000000705057227 */ /* 0x000fcc00078e0004 */
[----:B------:R-:W-:-:S04]  /*0240*/  IMAD.HI.U32 R4, R5, UR5, RZ ;  /* 0x0000000505047c27 */ /* 0x000fc8000f8e00ff */
[----:B------:R-:W-:-:S04]  /*0250*/  IMAD.MOV R5, RZ, RZ, -R4 ;  /* 0x000000ffff057224 */ /* 0x000fc800078e0a04 */
[----:B------:R-:W-:-:S05]  /*0260*/  IMAD R5, R2, R5, UR5 ;  /* 0x0000000502057e24 */ /* 0x000fca000f8e0205 */
[----:B------:R-:W-:-:S13]  /*0270*/  ISETP.GE.U32.AND P0, PT, R5, R2, PT ;  /* 0x000000020500720c */ /* 0x000fda0003f06070 */
[----:B------:R-:W-:Y:S02]  /*0280*/  @P0 IMAD.IADD R5, R5, 0x1, -R2 ;  /* 0x0000000105050824 */ /* 0x000fe400078e0a02 */
[----:B------:R-:W-:-:S03]  /*0290*/  @P0 VIADD R4, R4, 0x1 ;  /* 0x0000000104040836 */ /* 0x000fc60000000000 */
[----:B------:R-:W-:Y:S01]  /*02a0*/  ISETP.GE.U32.AND P1, PT, R5, R2, PT ;  /* 0x000000020500720c */ /* 0x000fe20003f26070 */
[----:B------:R-:W-:-:S12]  /*02b0*/  IMAD.MOV.U32 R5, RZ, RZ, RZ ;  /* 0x000000ffff057224 */ /* 0x000fd800078e00ff */
[----:B------:R-:W-:Y:S02]  /*02c0*/  @P1 IADD3 R4, PT, PT, R4, 0x1, RZ ;  /* 0x0000000104041810 */ /* 0x000fe40007ffe0ff */
[----:B------:R-:W-:Y:S01]  /*02d0*/  @!P2 LOP3.LUT R4, RZ, R2, RZ, 0x33, !PT ;  /* 0x00000002ff04a212 */ /* 0x000fe200078e33ff */
[----:B------:R-:W-:Y:S06]  /*02e0*/  BRA `(.L_x_1) ;  /* 0x0000000000187947 */ /* 0x000fec0003800000 */
.L_x_0:
[----:B------:R-:W-:Y:S01]  /*02f0*/  IMAD.U32 R8, RZ, RZ, UR5 ;  /* 0x00000005ff087e24 */ /* 0x000fe2000f8e00ff */
[----:B------:R-:W-:Y:S01]  /*0300*/  MOV R6, 0x340 ;  /* 0x0000034000067802 */ /* 0x000fe20000000f00 */
[----:B------:R-:W-:Y:S02]  /*0310*/  IMAD.U32 R4, RZ, RZ, UR6 ;  /* 0x00000006ff047e24 */ /* 0x000fe4000f8e00ff */
[----:B-----5:R-:W-:-:S07]  /*0320*/  IMAD.MOV.U32 R10, RZ, RZ, R2 ;  /* 0x000000ffff0a7224 */ /* 0x020fce00078e0002 */
[----:B------:R-:W-:Y:S05]  /*0330*/  CALL.REL.NOINC `($__internal_0_$__cuda_sm20_div_u64) ;  /* 0x0000000400987944 */ /* 0x000fea0003c00000 */
[----:B------:R-:W-:-:S07]  /*0340*/  IMAD.MOV.U32 R5, RZ, RZ, R11 ;  /* 0x000000ffff057224 */ /* 0x000fce00078e000b */
.L_x_1:
[----:B------:R-:W-:Y:S01]  /*0350*/  UIADD3 UR6, UPT, UPT, UR10, 0x1, URZ ;  /* 0x000000010a067890 */ /* 0x000fe2000fffe0ff */
[----:B------:R-:W-:-:S03]  /*0360*/  IMAD.MOV.U32 R3, RZ, RZ, RZ ;  /* 0x000000ffff037224 */ /* 0x000fc600078e00ff */
[----:B------:R-:W-:Y:S01]  /*0370*/  UIMAD.WIDE.U32 UR6, UR6, 0x1000, URZ ;  /* 0x00001000060678a5 */ /* 0x000fe2000f8e00ff */
[----:B------:R-:W-:-:S04]  /*0380*/  IMAD.WIDE.U32 R6, R2, R4, R2 ;  /* 0x0000000402067225 */ /* 0x000fc800078e0002 */
[----:B------:R-:W-:Y:S01]  /*0390*/  IMAD R4, R2, R5, R7 ;  /* 0x0000000502047224 */ /* 0x000fe200078e0207 */
[----:B------:R-:W-:-:S04]  /*03a0*/  ISETP.GE.U32.AND P0, PT, R6, UR6, PT ;  /* 0x0000000606007c0c */ /* 0x000fc8000bf06070 */
[----:B------:R-:W-:-:S13]  /*03b0*/  ISETP.GE.U32.AND.EX P0, PT, R4, UR7, PT, P0 ;  /* 0x0000000704007c0c */ /* 0x000fda000bf06100 */
[----:B------:R-:W-:Y:S05]  /*03c0*/  @P0 EXIT ;  /* 0x000000000000094d */ /* 0x000fea0003800000 */
[----:B------:R-:W-:Y:S01]  /*03d0*/  MOV R5, R6 ;  /* 0x0000000600057202 */ /* 0x000fe20000000f00 */
[----:B------:R-:W-:Y:S01]  /*03e0*/  IMAD.MOV.U32 R7, RZ, RZ, R4 ;  /* 0x000000ffff077224 */ /* 0x000fe200078e0004 */
[----:B------:R-:W-:Y:S02]  /*03f0*/  BSSY.RECONVERGENT B0, `(.L_x_2) ;  /* 0x000002c000007945 */ /* 0x000fe40003800200 */
[----:B------:R-:W-:-:S04]  /*0400*/  IADD3 R0, P1, PT, R2, R5, RZ ;  /* 0x0000000502007210 */ /* 0x000fc80007f3e0ff */
[----:B------:R-:W-:Y:S01]  /*0410*/  ISETP.GT.U32.AND P0, PT, R0, UR6, PT ;  /* 0x0000000600007c0c */ /* 0x000fe2000bf04070 */
[----:B------:R-:W-:-:S05]  /*0420*/  IMAD.X R4, RZ, RZ, R7, P1 ;  /* 0x000000ffff047224 */ /* 0x000fca00008e0607 */
[----:B------:R-:W-:-:S04]  /*0430*/  ISETP.GT.AND.EX P0, PT, R4, UR7, PT, P0 ;  /* 0x0000000704007c0c */ /* 0x000fc8000bf04300 */
[----:B------:R-:W-:Y:S02]  /*0440*/  SEL R9, R0, UR6, P0 ;  /* 0x0000000600097c07 */ /* 0x000fe40008000000 */
[----:B------:R-:W-:Y:S02]  /*0450*/  SEL R11, R4, UR7, P0 ;  /* 0x00000007040b7c07 */ /* 0x000fe40008000000 */
[----:B------:R-:W-:-:S05]  /*0460*/  IADD3 R9, P0, PT, R9, -R0, RZ ;  /* 0x8000000009097210 */ /* 0x000fca0007f1e0ff */
[----:B------:R-:W-:Y:S01]  /*0470*/  IMAD.X R11, R11, 0x1, ~R4, P0 ;  /* 0x000000010b0b7824 */ /* 0x000fe200000e0e04 */
[----:B------:R-:W-:-:S04]  /*0480*/  ISETP.NE.U32.AND P0, PT, R9, RZ, PT ;  /* 0x000000ff0900720c */ /* 0x000fc80003f05070 */
[----:B------:R-:W-:-:S04]  /*0490*/  ISETP.NE.AND.EX P0, PT, R11, RZ, PT, P0 ;  /* 0x000000ff0b00720c */ /* 0x000fc80003f05300 */
[----:B------:R-:W-:-:S04]  /*04a0*/  SEL R0, RZ, 0xffffffff, !P0 ;  /* 0xffffffffff007807 */ /* 0x000fc80004000000 */
[----:B------:R-:W-:-:S05]  /*04b0*/  IADD3 R4, P1, PT, R0, R9, RZ ;  /* 0x0000000900047210 */ /* 0x000fca0007f3e0ff */
[----:B------:R-:W-:Y:S01]  /*04c0*/  IMAD.X R11, R0, 0x1, R11, P1 ;  /* 0x00000001000b7824 */ /* 0x000fe200008e060b */
[----:B------:R-:W-:-:S04]  /*04d0*/  SEL R0, RZ, 0x1, !P0 ;  /* 0x00000001ff007807 */ /* 0x000fc80004000000 */
[----:B------:R-:W-:-:S13]  /*04e0*/  ISETP.NE.U32.AND P1, PT, R11, RZ, PT ;  /* 0x000000ff0b00720c */ /* 0x000fda0003f25070 */
[----:B------:R-:W-:Y:S05]  /*04f0*/  @P1 BRA `(.L_x_3) ;  /* 0x0000000000501947 */ /* 0x000fea0003800000 */
[----:B------:R-:W0:Y:S01]  /*0500*/  I2F.U32.RP R6, R2 ;  /* 0x0000000200067306 */ /* 0x000e220000209000 */
[----:B------:R-:W-:Y:S02]  /*0510*/  HFMA2 R8, -RZ, RZ, 0, 0 ;  /* 0x00000000ff087431 */ /* 0x000fe400000001ff */
[----:B------:R-:W-:Y:S01]  /*0520*/  IMAD.MOV R11, RZ, RZ, -R2 ;  /* 0x000000ffff0b7224 */ /* 0x000fe200078e0a02 */
[----:B------:R-:W-:-:S04]  /*0530*/  ISETP.NE.U32.AND P2, PT, R2, RZ, PT ;  /* 0x000000ff0200720c */ /* 0x000fc80003f45070 */
[----:B0-----:R-:W0:Y:S02]  /*0540*/  MUFU.RCP R6, R6 ;  /* 0x0000000600067308 */ /* 0x001e240000001000 */
[----:B0-----:R-:W-:-:S06]  /*0550*/  VIADD R10, R6, 0xffffffe ;  /* 0x0ffffffe060a7836 */ /* 0x001fcc0000000000 */
[----:B------:R-:W0:Y:S02]  /*0560*/  F2I.FTZ.U32.TRUNC.NTZ R9, R10 ;  /* 0x0000000a00097305 */ /* 0x000e24000021f000 */
[----:B0-----:R-:W-:-:S04]  /*0570*/  IMAD R11, R11, R9, RZ ;  /* 0x000000090b0b7224 */ /* 0x001fc800078e02ff */
[----:B------:R-:W-:-:S06]  /*0580*/  IMAD.HI.U32 R11, R9, R11, R8 ;  /* 0x0000000b090b7227 */ /* 0x000fcc00078e0008 */
[----:B------:R-:W-:-:S04]  /*0590*/  IMAD.HI.U32 R8, R11, R4, RZ ;  /* 0x000000040b087227 */ /* 0x000fc800078e00ff */
[----:B------:R-:W-:-:S04]  /*05a0*/  IMAD.MOV R9, RZ, RZ, -R8 ;  /* 0x000000ffff097224 */ /* 0x000fc800078e0a08 */
[----:B------:R-:W-:-:S05]  /*05b0*/  IMAD R9, R2, R9, R4 ;  /* 0x0000000902097224 */ /* 0x000fca00078e0204 */
[----:B------:R-:W-:-:S13]  /*05c0*/  ISETP.GE.U32.AND P0, PT, R9, R2, PT ;  /* 0x000000020900720c */ /* 0x000fda0003f06070 */
[----:B------:R-:W-:Y:S02]  /*05d0*/  @P0 IMAD.IADD R9, R9, 0x1, -R2 ;  /* 0x0000000109090824 */ /* 0x000fe400078e0a02 */
[----:B------:R-:W-:-:S03]  /*05e0*/  @P0 VIADD R8, R8, 0x1 ;  /* 0x0000000108080836 */ /* 0x000fc60000000000 */
[----:B------:R-:W-:Y:S01]  /*05f0*/  ISETP.GE.U32.AND P1, PT, R9, R2, PT ;  /* 0x000000020900720c */ /* 0x000fe20003f26070 */
[----:B------:R-:W-:-:S12]  /*0600*/  IMAD.MOV.U32 R9, RZ, RZ, RZ ;  /* 0x000000ffff097224 */ /* 0x000fd800078e00ff */
[----:B------:R-:W-:Y:S01]  /*0610*/  @P1 VIADD R8, R8, 0x1 ;  /* 0x0000000108081836 */ /* 0x000fe20000000000 */
[----:B------:R-:W-:Y:S01]  /*0620*/  @!P2 LOP3.LUT R8, RZ, R2, RZ, 0x33, !PT ;  /* 0x00000002ff08a212 */ /* 0x000fe200078e33ff */
[----:B------:R-:W-:Y:S06]  /*0630*/  BRA `(.L_x_4) ;  /* 0x00000000001c7947 */ /* 0x000fec0003800000 */
.L_x_3:
[----:B------:R-:W-:Y:S01]  /*0640*/  MOV R8, R4 ;  /* 0x0000000400087202 */ /* 0x000fe20000000f00 */
[----:B------:R-:W-:Y:S01]  /*0650*/  IMAD.MOV.U32 R4, RZ, RZ, R11 ;  /* 0x000000ffff047224 */ /* 0x000fe200078e000b */
[----:B------:R-:W-:Y:S01]  /*0660*/  MOV R6, 0x690 ;  /* 0x0000069000067802 */ /* 0x000fe20000000f00 */
[----:B------:R-:W-:-:S07]  /*0670*/  IMAD.MOV.U32 R10, RZ, RZ, R2 ;  /* 0x000000ffff0a7224 */ /* 0x000fce00078e0002 */
[----:B------:R-:W-:Y:S05]  /*0680*/  CALL.REL.NOINC `($__internal_0_$__cuda_sm20_div_u64) ;  /* 0x0000000000c47944 */ /* 0x000fea0003c00000 */
[----:B------:R-:W-:Y:S02]  /*0690*/  IMAD.MOV.U32 R8, RZ, RZ, R4 ;  /* 0x000000ffff087224 */ /* 0x000fe400078e0004 */
[----:B------:R-:W-:-:S07]  /*06a0*/  IMAD.MOV.U32 R9, RZ, RZ, R11 ;  /* 0x000000ffff097224 */ /* 0x000fce00078e000b */
.L_x_4:
[----:B------:R-:W-:Y:S05]  /*06b0*/  BSYNC.RECONVERGENT B0 ;  /* 0x0000000000007941 */ /* 0x000fea0003800200 */
.L_x_2:
[----:B------:R-:W-:Y:S01]  /*06c0*/  IADD3 R0, P0, PT, R8, R0, RZ ;  /* 0x0000000008007210 */ /* 0x000fe20007f1e0ff */
[----:B------:R-:W0:Y:S01]  /*06d0*/  LDCU.64 UR10, c[0x0][0x380] ;  /* 0x00007000ff0a77ac */ /* 0x000e220008000a00 */
[----:B------:R-:W-:Y:S02]  /*06e0*/  BSSY.RECONVERGENT B0, `(.L_x_5) ;  /* 0x0000017000007945 */ /* 0x000fe40003800200 */
[C---:B------:R-:W-:Y:S01]  /*06f0*/  LOP3.LUT R4, R0.reuse, 0x3, RZ, 0xc0, !PT ;  /* 0x0000000300047812 */ /* 0x040fe200078ec0ff */
[----:B------:R-:W-:Y:S01]  /*0700*/  IMAD.X R8, RZ, RZ, R9, P0 ;  /* 0x000000ffff087224 */ /* 0x000fe200000e0609 */
[----:B------:R-:W-:Y:S01]  /*0710*/  ISETP.GE.U32.AND P0, PT, R0, 0x3, PT ;  /* 0x000000030000780c */ /* 0x000fe20003f06070 */
[----:B------:R-:W1:Y:S01]  /*0720*/  LDCU.64 UR4, c[0x0][0x380] ;  /* 0x00007000ff0477ac */ /* 0x000e620008000a00 */
[----:B------:R-:W-:Y:S02]  /*0730*/  ISETP.NE.U32.AND P1, PT, R4, 0x3, PT ;  /* 0x000000030400780c */ /* 0x000fe40003f25070 */
[----:B------:R-:W-:-:S02]  /*0740*/  ISETP.GE.U32.AND.EX P0, PT, R8, RZ, PT, P0 ;  /* 0x000000ff0800720c */ /* 0x000fc40003f06100 */
[----:B------:R-:W-:-:S13]  /*0750*/  ISETP.NE.AND.EX P1, PT, RZ, RZ, PT, P1 ;  /* 0x000000ffff00720c */ /* 0x000fda0003f25310 */
[----:B01----:R-:W-:Y:S05]  /*0760*/  @!P1 BRA `(.L_x_6) ;  /* 0x0000000000389947 */ /* 0x003fea0003800000 */
[----:B------:R-:W-:Y:S01]  /*0770*/  IADD3 R0, PT, PT, R0, 0x1, RZ ;  /* 0x0000000100007810 */ /* 0x000fe20007ffe0ff */
[----:B------:R-:W-:-:S03]  /*0780*/  IMAD.MOV.U32 R4, RZ, RZ, RZ ;  /* 0x000000ffff047224 */ /* 0x000fc600078e00ff */
[----:B------:R-:W-:-:S07]  /*0790*/  LOP3.LUT R0, R0, 0x3, RZ, 0xc0, !PT ;  /* 0x0000000300007812 */ /* 0x000fce00078ec0ff */
.L_x_7:
[----:B------:R-:W-:Y:S01]  /*07a0*/  IADD3 R8, P1, PT, R5, UR4, RZ ;  /* 0x0000000405087c10 */ /* 0x000fe2000ff3e0ff */
[----:B------:R-:W-:Y:S01]  /*07b0*/  IMAD.MOV.U32 R6, RZ, RZ, 0x1 ;  /* 0x00000001ff067424 */ /* 0x000fe200078e00ff */
[----:B------:R-:W-:Y:S02]  /*07c0*/  IADD3 R5, P2, PT, R2, R5, RZ ;  /* 0x0000000502057210 */ /* 0x000fe40007f5e0ff */
[----:B------:R-:W-:Y:S02]  /*07d0*/  IADD3.X R9, PT, PT, R7, UR5, RZ, P1, !PT ;  /* 0x0000000507097c10 */ /* 0x000fe40008ffe4ff */
[----:B------:R-:W-:Y:S01]  /*07e0*/  IADD3 R0, P1, PT, R0, -0x1, RZ ;  /* 0xffffffff00007810 */ /* 0x000fe20007f3e0ff */
[----:B------:R-:W-:Y:S02]  /*07f0*/  IMAD.X R7, RZ, RZ, R7, P2 ;  /* 0x000000ffff077224 */ /* 0x000fe400010e0607 */
[----:B------:R0:W-:Y:S01]  /*0800*/  STG.E.U8 desc[UR8][R8.64], R6 ;  /* 0x0000000608007986 */ /* 0x0001e2000c101108 */
[----:B------:R-:W-:-:S02]  /*0810*/  IADD3.X R4, PT, PT, R4, -0x1, RZ, P1, !PT ;  /* 0xffffffff04047810 */ /* 0x000fc40000ffe4ff */
[----:B------:R-:W-:-:S04]  /*0820*/  ISETP.NE.U32.AND P1, PT, R0, RZ, PT ;  /* 0x000000ff0000720c */ /* 0x000fc80003f25070 */
[----:B------:R-:W-:-:S13]  /*0830*/  ISETP.NE.AND.EX P1, PT, R4, RZ, PT, P1 ;  /* 0x000000ff0400720c */ /* 0x000fda0003f25310 */
[----:B0-----:R-:W-:Y:S05]  /*0840*/  @P1 BRA `(.L_x_7) ;  /* 0xfffffffc00d41947 */ /* 0x001fea000383ffff */
.L_x_6:
[----:B------:R-:W-:Y:S05]  /*0850*/  BSYNC.RECONVERGENT B0 ;  /* 0x0000000000007941 */ /* 0x000fea0003800200 */
.L_x_5:
[----:B------:R-:W-:Y:S05]  /*0860*/  @!P0 EXIT ;  /* 0x000000000000894d */ /* 0x000fea0003800000 */
.L_x_8:
[----:B------:R-:W-:Y:S01]  /*0870*/  IADD3 R14, P0, PT, R5, UR10, RZ ;  /* 0x0000000a050e7c10 */ /* 0x000fe2000ff1e0ff */
[----:B------:R-:W-:Y:S01]  /*0880*/  IMAD.MOV.U32 R4, RZ, RZ, 0x1 ;  /* 0x00000001ff047424 */ /* 0x000fe200078e00ff */
[C---:B------:R-:W-:Y:S02]  /*0890*/  LEA R5, P1, R2.reuse, R5, 0x2 ;  /* 0x0000000502057211 */ /* 0x040fe400078210ff */
[----:B------:R-:W-:Y:S02]  /*08a0*/  IADD3.X R15, PT, PT, R7, UR11, RZ, P0, !PT ;  /* 0x0000000b070f7c10 */ /* 0x000fe400087fe4ff */
[C---:B------:R-:W-:Y:S02]  /*08b0*/  IADD3 R8, P0, PT, R2.reuse, R14, RZ ;  /* 0x0000000e02087210 */ /* 0x040fe40007f1e0ff */
[C---:B------:R-:W-:Y:S01]  /*08c0*/  LEA.HI.X R7, R2.reuse, R7, RZ, 0x2, P1 ;  /* 0x0000000702077211 */ /* 0x040fe200008f14ff */
[----:B------:R0:W-:Y:S02]  /*08d0*/  STG.E.U8 desc[UR8][R14.64], R4 ;  /* 0x000000040e007986 */ /* 0x0001e4000c101108 */
[----:B------:R-:W-:Y:S01]  /*08e0*/  IMAD.X R9, RZ, RZ, R15, P0 ;  /* 0x000000ffff097224 */ /* 0x000fe200000e060f */
[----:B------:R-:W-:-:S04]  /*08f0*/  IADD3 R10, P0, PT, R2, R8, RZ ;  /* 0x00000008020a7210 */ /* 0x000fc80007f1e0ff */
[----:B------:R-:W-:Y:S01]  /*0900*/  IADD3.X R11, PT, PT, RZ, R9, RZ, P0, !PT ;  /* 0x00000009ff0b7210 */ /* 0x000fe200007fe4ff */
[----:B------:R0:W-:Y:S01]  /*0910*/  STG.E.U8 desc[UR8][R8.64], R4 ;  /* 0x0000000408007986 */ /* 0x0001e2000c101108 */
[----:B------:R-:W-:-:S03]  /*0920*/  IADD3 R12, P0, PT, R2, R10, RZ ;  /* 0x0000000a020c7210 */ /* 0x000fc60007f1e0ff */
[----:B------:R0:W-:Y:S02]  /*0930*/  STG.E.U8 desc[UR8][R10.64], R4 ;  /* 0x000000040a007986 */ /* 0x0001e4000c101108 */
[----:B------:R-:W-:Y:S01]  /*0940*/  IMAD.X R13, RZ, RZ, R11, P0 ;  /* 0x000000ffff0d7224 */ /* 0x000fe200000e060b */
[----:B------:R-:W-:-:S04]  /*0950*/  ISETP.GE.U32.AND P0, PT, R5, UR6, PT ;  /* 0x0000000605007c0c */ /* 0x000fc8000bf06070 */
[----:B------:R0:W-:Y:S01]  /*0960*/  STG.E.U8 desc[UR8][R12.64], R4 ;  /* 0x000000040c007986 */ /* 0x0001e2000c101108 */
[----:B------:R-:W-:-:S13]  /*0970*/  ISETP.GE.AND.EX P0, PT, R7, UR7, PT, P0 ;  /* 0x0000000707007c0c */ /* 0x000fda000bf06300 */
[----:B0-----:R-:W-:Y:S05]  /*0980*/  @!P0 BRA `(.L_x_8) ;  /* 0xfffffffc00b88947 */ /* 0x001fea000383ffff */
[----:B------:R-:W-:Y:S05]  /*0990*/  EXIT ;  /* 0x000000000000794d */ /* 0x000fea0003800000 */
        .weak           $__internal_0_$__cuda_sm20_div_u64
        .type           $__internal_0_$__cuda_sm20_div_u64,@function
        .size           $__internal_0_$__cuda_sm20_div_u64,(.L_x_10 - $__internal_0_$__cuda_sm20_div_u64)
$__internal_0_$__cuda_sm20_div_u64:
[----:B------:R-:W-:-:S04]  /*09a0*/  IMAD.U32 R11, RZ, RZ, UR4 ;  /* 0x00000004ff0b7e24 */ /* 0x000fc8000f8e00ff */
[----:B------:R-:W0:Y:S08]  /*09b0*/  I2F.U64.RP R9, R10 ;  /* 0x0000000a00097312 */ /* 0x000e300000309000 */
[----:B0-----:R-:W0:Y:S02]  /*09c0*/  MUFU.RCP R9, R9 ;  /* 0x0000000900097308 */ /* 0x001e240000001000 */
[----:B0-----:R-:W-:-:S06]  /*09d0*/  VIADD R12, R9, 0x1ffffffe ;  /* 0x1ffffffe090c7836 */ /* 0x001fcc0000000000 */
[----:B------:R-:W0:Y:S02]  /*09e0*/  F2I.U64.TRUNC R12, R12 ;  /* 0x0000000c000c7311 */ /* 0x000e24000020d800 */
[----:B0-----:R-:W-:-:S04]  /*09f0*/  IMAD.WIDE.U32 R14, R12, R10, RZ ;  /* 0x0000000a0c0e7225 */ /* 0x001fc800078e00ff */
[----:B------:R-:W-:Y:S01]  /*0a00*/  IMAD R15, R12, UR4, R15 ;  /* 0x000000040c0f7c24 */ /* 0x000fe2000f8e020f */
[----:B------:R-:W-:-:S03]  /*0a10*/  IADD3 R17, P0, PT, RZ, -R14, RZ ;  /* 0x8000000eff117210 */ /* 0x000fc60007f1e0ff */
[----:B------:R-:W-:Y:S02]  /*0a20*/  IMAD R15, R13, R10, R15 ;  /* 0x0000000a0d0f7224 */ /* 0x000fe400078e020f */
[----:B------:R-:W-:-:S04]  /*0a30*/  IMAD.HI.U32 R14, R12, R17, RZ ;  /* 0x000000110c0e7227 */ /* 0x000fc800078e00ff */
[----:B------:R-:W-:Y:S02]  /*0a40*/  IMAD.X R19, RZ, RZ, ~R15, P0 ;  /* 0x000000ffff137224 */ /* 0x000fe400000e0e0f */
[----:B------:R-:W-:Y:S02]  /*0a50*/  IMAD.MOV.U32 R15, RZ, RZ, R12 ;  /* 0x000000ffff0f7224 */ /* 0x000fe400078e000c */
[-C--:B------:R-:W-:Y:S02]  /*0a60*/  IMAD R11, R13, R19.reuse, RZ ;  /* 0x000000130d0b7224 */ /* 0x080fe400078e02ff */
[----:B------:R-:W-:-:S04]  /*0a70*/  IMAD.WIDE.U32 R14, P0, R12, R19, R14 ;  /* 0x000000130c0e7225 */ /* 0x000fc8000780000e */
[----:B------:R-:W-:-:S04]  /*0a80*/  IMAD.HI.U32 R9, R13, R19, RZ ;  /* 0x000000130d097227 */ /* 0x000fc800078e00ff */
[----:B------:R-:W-:Y:S01]  /*0a90*/  IMAD.HI.U32 R14, P1, R13, R17, R14 ;  /* 0x000000110d0e7227 */ /* 0x000fe2000782000e */
[----:B------:R-:W-:-:S04]  /*0aa0*/  IADD3.X R9, PT, PT, R9, R13, RZ, P0, !PT ;  /* 0x0000000d09097210 */ /* 0x000fc800007fe4ff */
[----:B------:R-:W-:-:S04]  /*0ab0*/  IADD3 R15, P2, PT, R11, R14, RZ ;  /* 0x0000000e0b0f7210 */ /* 0x000fc80007f5e0ff */
[----:B------:R-:W-:Y:S01]  /*0ac0*/  IADD3.X R9, PT, PT, RZ, RZ, R9, P2, P1 ;  /* 0x000000ffff097210 */ /* 0x000fe200017e2409 */
[----:B------:R-:W-:-:S04]  /*0ad0*/  IMAD.WIDE.U32 R12, R15, R10, RZ ;  /* 0x0000000a0f0c7225 */ /* 0x000fc800078e00ff */
[----:B------:R-:W-:Y:S01]  /*0ae0*/  IMAD R11, R15, UR4, R13 ;  /* 0x000000040f0b7c24 */ /* 0x000fe2000f8e020d */
[----:B------:R-:W-:-:S03]  /*0af0*/  IADD3 R13, P0, PT, RZ, -R12, RZ ;  /* 0x8000000cff0d7210 */ /* 0x000fc60007f1e0ff */
[----:B------:R-:W-:Y:S02]  /*0b00*/  IMAD R11, R9, R10, R11 ;  /* 0x0000000a090b7224 */ /* 0x000fe400078e020b */
[----:B------:R-:W-:-:S04]  /*0b10*/  IMAD.HI.U32 R14, R15, R13, RZ ;  /* 0x0000000d0f0e7227 */ /* 0x000fc800078e00ff */
[----:B------:R-:W-:-:S04]  /*0b20*/  IMAD.X R12, RZ, RZ, ~R11, P0 ;  /* 0x000000ffff0c7224 */ /* 0x000fc800000e0e0b */
[----:B------:R-:W-:-:S04]  /*0b30*/  IMAD.WIDE.U32 R14, P0, R15, R12, R14 ;  /* 0x0000000c0f0e7225 */ /* 0x000fc8000780000e */
[C---:B------:R-:W-:Y:S02]  /*0b40*/  IMAD R16, R9.reuse, R12, RZ ;  /* 0x0000000c09107224 */ /* 0x040fe400078e02ff */
[----:B------:R-:W-:-:S04]  /*0b50*/  IMAD.HI.U32 R11, P1, R9, R13, R14 ;  /* 0x0000000d090b7227 */ /* 0x000fc8000782000e */
[----:B------:R-:W-:Y:S01]  /*0b60*/  IMAD.HI.U32 R12, R9, R12, RZ ;  /* 0x0000000c090c7227 */ /* 0x000fe200078e00ff */
[----:B------:R-:W-:-:S03]  /*0b70*/  IADD3 R11, P2, PT, R16, R11, RZ ;  /* 0x0000000b100b7210 */ /* 0x000fc60007f5e0ff */
[----:B------:R-:W-:Y:S02]  /*0b80*/  IMAD.X R9, R12, 0x1, R9, P0 ;  /* 0x000000010c097824 */ /* 0x000fe400000e0609 */
[----:B------:R-:W-:-:S03]  /*0b90*/  IMAD.HI.U32 R12, R11, R8, RZ ;  /* 0x000000080b0c7227 */ /* 0x000fc600078e00ff */
[----:B------:R-:W-:Y:S01]  /*0ba0*/  IADD3.X R9, PT, PT, RZ, RZ, R9, P2, P1 ;  /* 0x000000ffff097210 */ /* 0x000fe200017e2409 */
[----:B------:R-:W-:Y:S02]  /*0bb0*/  IMAD.MOV.U32 R13, RZ, RZ, RZ ;  /* 0x000000ffff0d7224 */ /* 0x000fe400078e00ff */
[----:B------:R-:W-:-:S04]  /*0bc0*/  IMAD.WIDE.U32 R12, R11, R4, R12 ;  /* 0x000000040b0c7225 */ /* 0x000fc800078e000c */
[C---:B------:R-:W-:Y:S02]  /*0bd0*/  IMAD R14, R9.reuse, R4, RZ ;  /* 0x00000004090e7224 */ /* 0x040fe400078e02ff */
[----:B------:R-:W-:-:S04]  /*0be0*/  IMAD.HI.U32 R11, P0, R9, R8, R12 ;  /* 0x00000008090b7227 */ /* 0x000fc8000780000c */
[----:B------:R-:W-:Y:S01]  /*0bf0*/  IMAD.HI.U32 R9, R9, R4, RZ ;  /* 0x0000000409097227 */ /* 0x000fe200078e00ff */
[----:B------:R-:W-:-:S03]  /*0c00*/  IADD3 R11, P1, PT, R14, R11, RZ ;  /* 0x0000000b0e0b7210 */ /* 0x000fc60007f3e0ff */
[----:B------:R-:W-:Y:S02]  /*0c10*/  IMAD.X R9, RZ, RZ, R9, P0 ;  /* 0x000000ffff097224 */ /* 0x000fe400000e0609 */
[----:B------:R-:W-:-:S04]  /*0c20*/  IMAD.WIDE.U32 R12, R11, R10, RZ ;  /* 0x0000000a0b0c7225 */ /* 0x000fc800078e00ff */
[----:B------:R-:W-:Y:S01]  /*0c30*/  IMAD.X R9, RZ, RZ, R9, P1 ;  /* 0x000000ffff097224 */ /* 0x000fe200008e0609 */
[----:B------:R-:W-:Y:S01]  /*0c40*/  IADD3 R17, P1, PT, -R12, R8, RZ ;  /* 0x000000080c117210 */ /* 0x000fe20007f3e1ff */
[----:B------:R-:W-:-:S03]  /*0c50*/  IMAD R13, R11, UR4, R13 ;  /* 0x000000040b0d7c24 */ /* 0x000fc6000f8e020d */
[-C--:B------:R-:W-:Y:S01]  /*0c60*/  ISETP.GE.U32.AND P0, PT, R17, R10.reuse, PT ;  /* 0x0000000a1100720c */ /* 0x080fe20003f06070 */
[----:B------:R-:W-:Y:S01]  /*0c70*/  IMAD R13, R9, R10, R13 ;  /* 0x0000000a090d7224 */ /* 0x000fe200078e020d */
[----:B------:R-:W-:-:S04]  /*0c80*/  IADD3 R15, P2, PT, -R10, R17, RZ ;  /* 0x000000110a0f7210 */ /* 0x000fc80007f5e1ff */
[----:B------:R-:W-:Y:S02]  /*0c90*/  IADD3.X R19, PT, PT, ~R13, R4, RZ, P1, !PT ;  /* 0x000000040d137210 */ /* 0x000fe40000ffe5ff */
[----:B------:R-:W-:Y:S02]  /*0ca0*/  IADD3 R4, P1, PT, R11, 0x1, RZ ;  /* 0x000000010b047810 */ /* 0x000fe40007f3e0ff */
[C---:B------:R-:W-:Y:S02]  /*0cb0*/  ISETP.GE.U32.AND.EX P0, PT, R19.reuse, UR4, PT, P0 ;  /* 0x0000000413007c0c */ /* 0x040fe4000bf06100 */
[----:B------:R-:W-:Y:S01]  /*0cc0*/  IADD3.X R12, PT, PT, R19, ~UR4, RZ, P2, !PT ;  /* 0x80000004130c7c10 */ /* 0x000fe200097fe4ff */
[----:B------:R-:W-:Y:S01]  /*0cd0*/  IMAD.X R8, RZ, RZ, R9, P1 ;  /* 0x000000ffff087224 */ /* 0x000fe200008e0609 */
[----:B------:R-:W-:Y:S02]  /*0ce0*/  SEL R15, R15, R17, P0 ;  /* 0x000000110f0f7207 */ /* 0x000fe40000000000 */
[----:B------:R-:W-:-:S02]  /*0cf0*/  SEL R13, R4, R11, P0 ;  /* 0x0000000b040d7207 */ /* 0x000fc40000000000 */
[----:B------:R-:W-:Y:S02]  /*0d00*/  SEL R11, R12, R19, P0 ;  /* 0x000000130c0b7207 */ /* 0x000fe40000000000 */
[----:B------:R-:W-:Y:S01]  /*0d10*/  SEL R8, R8, R9, P0 ;  /* 0x0000000908087207 */ /* 0x000fe20000000000 */
[----:B------:R-:W-:Y:S01]  /*0d20*/  IMAD.MOV.U32 R9, RZ, RZ, 0x0 ;  /* 0x00000000ff097424 */ /* 0x000fe200078e00ff */
[----:B------:R-:W-:Y:S02]  /*0d30*/  ISETP.GE.U32.AND P0, PT, R15, R10, PT ;  /* 0x0000000a0f00720c */ /* 0x000fe40003f06070 */
[----:B------:R-:W-:Y:S02]  /*0d40*/  IADD3 R4, P2, PT, R13, 0x1, RZ ;  /* 0x000000010d047810 */ /* 0x000fe40007f5e0ff */
[----:B------:R-:W-:Y:S02]  /*0d50*/  ISETP.GE.U32.AND.EX P0, PT, R11, UR4, PT, P0 ;  /* 0x000000040b007c0c */ /* 0x000fe4000bf06100 */
[----:B------:R-:W-:Y:S01]  /*0d60*/  ISETP.NE.U32.AND P1, PT, R10, RZ, PT ;  /* 0x000000ff0a00720c */ /* 0x000fe20003f25070 */
[----:B------:R-:W-:Y:S01]  /*0d70*/  IMAD.X R11, RZ, RZ, R8, P2 ;  /* 0x000000ffff0b7224 */ /* 0x000fe200010e0608 */
[----:B------:R-:W-:-:S02]  /*0d80*/  SEL R4, R4, R13, P0 ;  /* 0x0000000d04047207 */ /* 0x000fc40000000000 */
[----:B------:R-:W-:Y:S02]  /*0d90*/  ISETP.NE.AND.EX P1, PT, RZ, UR4, PT, P1 ;  /* 0x00000004ff007c0c */ /* 0x000fe4000bf25310 */
[----:B------:R-:W-:Y:S01]  /*0da0*/  SEL R11, R11, R8, P0 ;  /* 0x000000080b0b7207 */ /* 0x000fe20000000000 */
[----:B------:R-:W-:Y:S01]  /*0db0*/  IMAD.MOV.U32 R8, RZ, RZ, R6 ;  /* 0x000000ffff087224 */ /* 0x000fe200078e0006 */
[----:B------:R-:W-:Y:S02]  /*0dc0*/  SEL R4, R4, 0xffffffff, P1 ;  /* 0xffffffff04047807 */ /* 0x000fe40000800000 */
[----:B------:R-:W-:Y:S01]  /*0dd0*/  SEL R11, R11, 0xffffffff, P1 ;  /* 0xffffffff0b0b7807 */ /* 0x000fe20000800000 */
[----:B------:R-:W-:Y:S06]  /*0de0*/  RET.REL.NODEC R8 `(_Z9cudaSievePbPKjmm) ;  /* 0xfffffff008847950 */ /* 0x000fec0003c3ffff */
.L_x_9:
[----:B------:R-:W-:-:S00]  /*0df0*/  BRA `(.L_x_9) ;  /* 0xfffffffc00fc7947 */ /* 0x000fc0000383ffff */
[----:B------:R-:W-:-:S00]  /*0e00*/  NOP ;  /* 0x0000000000007918 */ /* 0x000fc00000000000 */
[----:B------:R-:W-:-:S00]  /*0e10*/  NOP ;  /* 0x0000000000007918 */ /* 0x000fc00000000000 */
[----:B------:R-:W-:-:S00]  /*0e20*/  NOP ;  /* 0x0000000000007918 */ /* 0x000fc00000000000 */
[----:B------:R-:W-:-:S00]  /*0e30*/  NOP ;  /* 0x0000000000007918 */ /* 0x000fc00000000000 */
[----:B------:R-:W-:-:S00]  /*0e40*/  NOP ;  /* 0x0000000000007918 */ /* 0x000fc00000000000 */
[----:B------:R-:W-:-:S00]  /*0e50*/  NOP ;  /* 0x0000000000007918 */ /* 0x000fc00000000000 */
[----:B------:R-:W-:-:S00]  /*0e60*/  NOP ;  /* 0x0000000000007918 */ /* 0x000fc00000000000 */
[----:B------:R-:W-:-:S00]  /*0e70*/  NOP ;  /* 0x0000000000007918 */ /* 0x000fc00000000000 */
.L_x_10:


//--------------------- .nv.shared.reserved.0     --------------------------
	.section	.nv.shared.reserved.0,"aw",@nobits
	.weak		__nv_reservedSMEM_offset_0_alias
	.size		__nv_reservedSMEM_offset_0_alias, 0, 64
	.other		__nv_reservedSMEM_offset_0_alias,@"STO_CUDA_RESERVED_SHARED STV_DEFAULT"
__nv_reservedSMEM_offset_0_alias:
	.zero		0
	.zero		64


//--------------------- .nv.constant0._Z9cudaSievePbPKjmm --------------------------
	.section	.nv.constant0._Z9cudaSievePbPKjmm,"a",@progbits
	.sectionflags	@""
	.align	4
.nv.constant0._Z9cudaSievePbPKjmm:
	.zero		928


//--------------------- SYMBOLS --------------------------

	.type		.nv.reservedSmem.offset0,@object
	.size		.nv.reservedSmem.offset0,0x4
